	.headerflags	@"EF_CUDA_TEXMODE_UNIFIED EF_CUDA_64BIT_ADDRESS EF_CUDA_ACCELERATORS EF_CUDA_SM90 EF_CUDA_VIRTUAL_SM(EF_CUDA_SM90)"
	.elftype	@"ET_EXEC"


//--------------------- .nv.info                  --------------------------
	.section	.nv.info,"",@"SHT_CUDA_INFO"
	.align	4


	//----- nvinfo : EIATTR_REGCOUNT
	.align		4
        /*0000*/ 	.byte	0x04, 0x2f
        /*0002*/ 	.short	(.L_3 - .L_2)
	.align		4
.L_2:
        /*0004*/ 	.word	index@(triton_poi_fused__native_batch_norm_legit_no_training_leaky_relu_0)
        /*0008*/ 	.word	0x00000020


	//----- nvinfo : EIATTR_MIN_STACK_SIZE
	.align		4
.L_3:
        /*000c*/ 	.byte	0x04, 0x12
        /*000e*/ 	.short	(.L_5 - .L_4)
	.align		4
.L_4:
        /*0010*/ 	.word	index@(triton_poi_fused__native_batch_norm_legit_no_training_leaky_relu_0)
        /*0014*/ 	.word	0x00000000


	//----- nvinfo : EIATTR_FRAME_SIZE
	.align		4
.L_5:
        /*0018*/ 	.byte	0x04, 0x11
        /*001a*/ 	.short	(.L_7 - .L_6)
	.align		4
.L_6:
        /*001c*/ 	.word	index@(triton_poi_fused__native_batch_norm_legit_no_training_leaky_relu_0)
        /*0020*/ 	.word	0x00000000


	//----- nvinfo : EIATTR_MIN_STACK_SIZE
	.align		4
.L_7:
        /*0024*/ 	.byte	0x04, 0x12
        /*0026*/ 	.short	(.L_9 - .L_8)
	.align		4
.L_8:
        /*0028*/ 	.word	index@(triton_poi_fused__native_batch_norm_legit_no_training_leaky_relu_0)
        /*002c*/ 	.word	0x00000000
.L_9:


//--------------------- .nv.info.triton_poi_fused__native_batch_norm_legit_no_training_leaky_relu_0 --------------------------
	.section	.nv.info.triton_poi_fused__native_batch_norm_legit_no_training_leaky_relu_0,"",@"SHT_CUDA_INFO"
	.sectionflags	@""
	.align	4


	//----- nvinfo : EIATTR_CUDA_API_VERSION
	.align		4
        /*0000*/ 	.byte	0x04, 0x37
        /*0002*/ 	.short	(.L_11 - .L_10)
.L_10:
        /*0004*/ 	.word	0x0000007c


	//----- nvinfo : EIATTR_KPARAM_INFO
	.align		4
.L_11:
        /*0008*/ 	.byte	0x04, 0x17
        /*000a*/ 	.short	(.L_13 - .L_12)
.L_12:
        /*000c*/ 	.word	0x00000000
        /*0010*/ 	.short	0x0006
        /*0012*/ 	.short	0x0030
        /*0014*/ 	.byte	0x00, 0xf0, 0x11, 0x00


	//----- nvinfo : EIATTR_KPARAM_INFO
	.align		4
.L_13:
        /*0018*/ 	.byte	0x04, 0x17
        /*001a*/ 	.short	(.L_15 - .L_14)
.L_14:
        /*001c*/ 	.word	0x00000000
        /*0020*/ 	.short	0x0005
        /*0022*/ 	.short	0x0028
        /*0024*/ 	.byte	0x00, 0xf4, 0x21, 0x00


	//----- nvinfo : EIATTR_KPARAM_INFO
	.align		4
.L_15:
        /*0028*/ 	.byte	0x04, 0x17
        /*002a*/ 	.short	(.L_17 - .L_16)
.L_16:
        /*002c*/ 	.word	0x00000000
        /*0030*/ 	.short	0x0004
        /*0032*/ 	.short	0x0020
        /*0034*/ 	.byte	0x00, 0xf4, 0x21, 0x00


	//----- nvinfo : EIATTR_KPARAM_INFO
	.align		4
.L_17:
        /*0038*/ 	.byte	0x04, 0x17
        /*003a*/ 	.short	(.L_19 - .L_18)
.L_18:
        /*003c*/ 	.word	0x00000000
        /*0040*/ 	.short	0x0003
        /*0042*/ 	.short	0x0018
        /*0044*/ 	.byte	0x00, 0xf4, 0x21, 0x00


	//----- nvinfo : EIATTR_KPARAM_INFO
	.align		4
.L_19:
        /*0048*/ 	.byte	0x04, 0x17
        /*004a*/ 	.short	(.L_21 - .L_20)
.L_20:
        /*004c*/ 	.word	0x00000000
        /*0050*/ 	.short	0x0002
        /*0052*/ 	.short	0x0010
        /*0054*/ 	.byte	0x00, 0xf4, 0x21, 0x00


	//----- nvinfo : EIATTR_KPARAM_INFO
	.align		4
.L_21:
        /*0058*/ 	.byte	0x04, 0x17
        /*005a*/ 	.short	(.L_23 - .L_22)
.L_22:
        /*005c*/ 	.word	0x00000000
        /*0060*/ 	.short	0x0001
        /*0062*/ 	.short	0x0008
        /*0064*/ 	.byte	0x00, 0xf4, 0x21, 0x00


	//----- nvinfo : EIATTR_KPARAM_INFO
	.align		4
.L_23:
        /*0068*/ 	.byte	0x04, 0x17
        /*006a*/ 	.short	(.L_25 - .L_24)
.L_24:
        /*006c*/ 	.word	0x00000000
        /*0070*/ 	.short	0x0000
        /*0072*/ 	.short	0x0000
        /*0074*/ 	.byte	0x00, 0xf4, 0x21, 0x00


	//----- nvinfo : EIATTR_SPARSE_MMA_MASK
	.align		4
.L_25:
        /*0078*/ 	.byte	0x03, 0x50
        /*007a*/ 	.short	0x0000


	//----- nvinfo : EIATTR_MAXREG_COUNT
	.align		4
        /*007c*/ 	.byte	0x03, 0x1b
        /*007e*/ 	.short	0x00ff


	//----- nvinfo : EIATTR_EXIT_INSTR_OFFSETS
	.align		4
        /*0080*/ 	.byte	0x04, 0x1c
        /*0082*/ 	.short	(.L_27 - .L_26)


	//   ....[0]....
.L_26:
        /*0084*/ 	.word	0x000006c0


	//----- nvinfo : EIATTR_REQNTID
	.align		4
.L_27:
        /*0088*/ 	.byte	0x04, 0x10
        /*008a*/ 	.short	(.L_29 - .L_28)
.L_28:
        /*008c*/ 	.word	0x00000080
        /*0090*/ 	.word	0x00000001
        /*0094*/ 	.word	0x00000001


	//----- nvinfo : EIATTR_CBANK_PARAM_SIZE
	.align		4
.L_29:
        /*0098*/ 	.byte	0x03, 0x19
        /*009a*/ 	.short	0x0034


	//----- nvinfo : EIATTR_PARAM_CBANK
	.align		4
        /*009c*/ 	.byte	0x04, 0x0a
        /*009e*/ 	.short	(.L_31 - .L_30)
	.align		4
.L_30:
        /*00a0*/ 	.word	index@(.nv.constant0.triton_poi_fused__native_batch_norm_legit_no_training_leaky_relu_0)
        /*00a4*/ 	.short	0x0210
        /*00a6*/ 	.short	0x0034


	//----- nvinfo : EIATTR_SW_WAR
	.align		4
.L_31:
        /*00a8*/ 	.byte	0x04, 0x36
        /*00aa*/ 	.short	(.L_33 - .L_32)
.L_32:
        /*00ac*/ 	.word	0x00000008
.L_33:


//--------------------- .nv.callgraph             --------------------------
	.section	.nv.callgraph,"",@"SHT_CUDA_CALLGRAPH"
	.align	4
	.sectionentsize	8
	.align		4
        /*0000*/ 	.word	0x00000000
	.align		4
        /*0004*/ 	.word	0xffffffff
	.align		4
        /*0008*/ 	.word	0x00000000
	.align		4
        /*000c*/ 	.word	0xfffffffe
	.align		4
        /*0010*/ 	.word	0x00000000
	.align		4
        /*0014*/ 	.word	0xfffffffd
	.align		4
        /*0018*/ 	.word	0x00000000
	.align		4
        /*001c*/ 	.word	0xfffffffc


//--------------------- .nv.constant4             --------------------------
	.section	.nv.constant4,"a",@progbits
	.align	8
	.align		8
.nv.constant4:
        /*0000*/ 	.dword	_$_str
	.align		8
        /*0008*/ 	.dword	_$_str_$_2


//--------------------- .text.triton_poi_fused__native_batch_norm_legit_no_training_leaky_relu_0 --------------------------
	.section	.text.triton_poi_fused__native_batch_norm_legit_no_training_leaky_relu_0,"ax",@progbits
	.align	128
        .global         triton_poi_fused__native_batch_norm_legit_no_training_leaky_relu_0
        .type           triton_poi_fused__native_batch_norm_legit_no_training_leaky_relu_0,@function
        .size           triton_poi_fused__native_batch_norm_legit_no_training_leaky_relu_0,(.L_x_1 - triton_poi_fused__native_batch_norm_legit_no_training_leaky_relu_0)
        .other          triton_poi_fused__native_batch_norm_legit_no_training_leaky_relu_0,@"STO_CUDA_ENTRY STV_DEFAULT"
triton_poi_fused__native_batch_norm_legit_no_training_leaky_relu_0:
.text.triton_poi_fused__native_batch_norm_legit_no_training_leaky_relu_0:
[----:B------:R-:W-:Y:S01]  /*0000*/  LDC R1, c[0x0][0x28] ;  /* 0x00000a00ff017b82 */ /* 0x000fe20000000800 */
[----:B------:R-:W1:Y:S01]  /*0010*/  S2R R0, SR_TID.X ;  /* 0x0000000000007919 */ /* 0x000e620000002100 */
[----:B------:R-:W-:-:S06]  /*0020*/  ULDC.64 UR4, c[0x0][0x208] ;  /* 0x0000820000047ab9 */ /* 0x000fcc0000000a00 */
[----:B------:R-:W2:Y:S01]  /*0030*/  LDC.64 R28, c[0x0][0x220] ;  /* 0x00008800ff1c7b82 */ /* 0x000ea20000000a00 */
[----:B------:R-:W3:Y:S07]  /*0040*/  S2R R3, SR_CTAID.X ;  /* 0x0000000000037919 */ /* 0x000eee0000002500 */
[----:B------:R-:W4:Y:S08]  /*0050*/  LDC.64 R24, c[0x0][0x218] ;  /* 0x00008600ff187b82 */ /* 0x000f300000000a00 */
[----:B------:R-:W5:Y:S01]  /*0060*/  LDC.64 R12, c[0x0][0x238] ;  /* 0x00008e00ff0c7b82 */ /* 0x000f620000000a00 */
[----:B-1----:R-:W-:-:S02]  /*0070*/  SHF.L.U32 R0, R0, 0x2, RZ ;  /* 0x0000000200007819 */ /* 0x002fc400000006ff */
[----:B---3--:R-:W-:Y:S02]  /*0080*/  SHF.R.S32.HI R5, RZ, 0x15, R3 ;  /* 0x00000015ff057819 */ /* 0x008fe40000011403 */
[----:B------:R-:W-:Y:S02]  /*0090*/  LOP3.LUT R0, R0, 0x1fc, RZ, 0xc0, !PT ;  /* 0x000001fc00007812 */ /* 0x000fe400078ec0ff */
[----:B------:R-:W-:Y:S02]  /*00a0*/  SGXT R5, R5, 0x1 ;  /* 0x000000010505781a */ /* 0x000fe40000000200 */
[----:B------:R-:W-:Y:S02]  /*00b0*/  LEA R0, R3, R0, 0xa ;  /* 0x0000000003007211 */ /* 0x000fe400078e50ff */
[----:B------:R-:W1:Y:S02]  /*00c0*/  LDC.64 R2, c[0x0][0x228] ;  /* 0x00008a00ff027b82 */ /* 0x000e640000000a00 */
[----:B------:R-:W-:-:S04]  /*00d0*/  LEA.HI R5, R5, R0, RZ, 0xc ;  /* 0x0000000005057211 */ /* 0x000fc800078f60ff */
[----:B------:R-:W-:Y:S02]  /*00e0*/  SHF.R.S32.HI R15, RZ, 0xc, R5 ;  /* 0x0000000cff0f7819 */ /* 0x000fe40000011405 */
[----:B------:R-:W-:Y:S02]  /*00f0*/  IADD3 R5, R5, 0x200, RZ ;  /* 0x0000020005057810 */ /* 0x000fe40007ffe0ff */
[----:B------:R-:W-:Y:S02]  /*0100*/  LEA.HI R4, R15, R15, RZ, 0x4 ;  /* 0x0000000f0f047211 */ /* 0x000fe400078f20ff */
[----:B------:R-:W-:Y:S02]  /*0110*/  SHF.R.S32.HI R5, RZ, 0xc, R5 ;  /* 0x0000000cff057819 */ /* 0x000fe40000011405 */
[----:B------:R-:W-:Y:S02]  /*0120*/  LOP3.LUT R4, R4, 0xfffffff0, RZ, 0xc0, !PT ;  /* 0xfffffff004047812 */ /* 0x000fe400078ec0ff */
[----:B------:R-:W-:-:S02]  /*0130*/  LEA.HI R6, R5, R5, RZ, 0x4 ;  /* 0x0000000505067211 */ /* 0x000fc400078f20ff */
[----:B------:R-:W-:Y:S02]  /*0140*/  IADD3 R15, R15, -R4, RZ ;  /* 0x800000040f0f7210 */ /* 0x000fe40007ffe0ff */
[----:B------:R-:W-:-:S04]  /*0150*/  LOP3.LUT R6, R6, 0xfffffff0, RZ, 0xc0, !PT ;  /* 0xfffffff006067812 */ /* 0x000fc800078ec0ff */
[----:B------:R-:W-:Y:S01]  /*0160*/  IADD3 R23, R5, -R6, RZ ;  /* 0x8000000605177210 */ /* 0x000fe20007ffe0ff */
[----:B-1----:R-:W-:-:S04]  /*0170*/  IMAD.WIDE R8, R15, 0x4, R2 ;  /* 0x000000040f087825 */ /* 0x002fc800078e0202 */
[----:B------:R-:W-:Y:S01]  /*0180*/  IMAD.WIDE R10, R23, 0x4, R2 ;  /* 0x00000004170a7825 */ /* 0x000fe200078e0202 */
[----:B------:R-:W3:Y:S01]  /*0190*/  LDG.E.EL R19, desc[UR4][R8.64] ;  /* 0x0000000408137981 */ /* 0x000ee2000c2e1900 */
[----:B------:R-:W1:Y:S03]  /*01a0*/  LDC.64 R2, c[0x0][0x230] ;  /* 0x00008c00ff027b82 */ /* 0x000e660000000a00 */
[----:B------:R-:W3:Y:S01]  /*01b0*/  LDG.E.EL R18, desc[UR4][R10.64] ;  /* 0x000000040a127981 */ /* 0x000ee2000c2e1900 */
[----:B--2---:R-:W-:-:S04]  /*01c0*/  IMAD.WIDE R26, R15, 0x4, R28 ;  /* 0x000000040f1a7825 */ /* 0x004fc800078e021c */
[----:B----4-:R-:W-:Y:S01]  /*01d0*/  IMAD.WIDE R24, R0, 0x4, R24 ;  /* 0x0000000400187825 */ /* 0x010fe200078e0218 */
[----:B------:R-:W2:Y:S04]  /*01e0*/  LDG.E.EL R20, desc[UR4][R26.64] ;  /* 0x000000041a147981 */ /* 0x000ea8000c2e1900 */
[----:B------:R-:W2:Y:S01]  /*01f0*/  LDG.E.128 R4, desc[UR4][R24.64] ;  /* 0x0000000418047981 */ /* 0x000ea2000c1e1d00 */
[----:B------:R-:W-:-:S03]  /*0200*/  IMAD.WIDE R28, R23, 0x4, R28 ;  /* 0x00000004171c7825 */ /* 0x000fc600078e021c */
[----:B------:R-:W4:Y:S04]  /*0210*/  LDG.E.128 R8, desc[UR4][R24.64+0x800] ;  /* 0x0008000418087981 */ /* 0x000f28000c1e1d00 */
[----:B------:R-:W4:Y:S01]  /*0220*/  LDG.E.EL R21, desc[UR4][R28.64] ;  /* 0x000000041c157981 */ /* 0x000f22000c2e1900 */
[----:B01----:R-:W-:-:S04]  /*0230*/  IMAD.WIDE R16, R15, 0x4, R2 ;  /* 0x000000040f107825 */ /* 0x003fc800078e0202 */
[----:B-----5:R-:W-:Y:S02]  /*0240*/  IMAD.WIDE R14, R15, 0x4, R12 ;  /* 0x000000040f0e7825 */ /* 0x020fe400078e020c */
[----:B------:R-:W5:Y:S04]  /*0250*/  LDG.E.EL R16, desc[UR4][R16.64] ;  /* 0x0000000410107981 */ /* 0x000f68000c2e1900 */
[----:B------:R0:W5:Y:S01]  /*0260*/  LDG.E.EL R15, desc[UR4][R14.64] ;  /* 0x000000040e0f7981 */ /* 0x000162000c2e1900 */
[----:B------:R-:W-:-:S04]  /*0270*/  IMAD.WIDE R2, R23, 0x4, R2 ;  /* 0x0000000417027825 */ /* 0x000fc800078e0202 */
[----:B------:R-:W-:Y:S02]  /*0280*/  IMAD.WIDE R12, R23, 0x4, R12 ;  /* 0x00000004170c7825 */ /* 0x000fe400078e020c */
[----:B------:R1:W4:Y:S04]  /*0290*/  LDG.E.EL R2, desc[UR4][R2.64] ;  /* 0x0000000402027981 */ /* 0x000328000c2e1900 */
[----:B------:R1:W4:Y:S01]  /*02a0*/  LDG.E.EL R13, desc[UR4][R12.64] ;  /* 0x000000040c0d7981 */ /* 0x000322000c2e1900 */
[----:B0-----:R-:W-:Y:S01]  /*02b0*/  HFMA2.MMA R14, -RZ, RZ, 1.625, 0 ;  /* 0x3e800000ff0e7435 */ /* 0x001fe200000001ff */
[----:B---3--:R-:W-:Y:S01]  /*02c0*/  FADD R19, R19, 9.9999997473787516356e-06 ;  /* 0x3727c5ac13137421 */ /* 0x008fe20000000000 */
[----:B------:R-:W-:-:S03]  /*02d0*/  FADD R18, R18, 9.9999997473787516356e-06 ;  /* 0x3727c5ac12127421 */ /* 0x000fc60000000000 */
[----:B------:R-:W0:Y:S08]  /*02e0*/  MUFU.SQRT R22, R19 ;  /* 0x0000001300167308 */ /* 0x000e300000002000 */
[----:B------:R-:W3:Y:S01]  /*02f0*/  MUFU.SQRT R23, R18 ;  /* 0x0000001200177308 */ /* 0x000ee20000002000 */
[C---:B0-----:R-:W-:Y:S02]  /*0300*/  FSETP.GT.AND P0, PT, R22.reuse, 8.50705917302346158658e+37, PT ;  /* 0x7e8000001600780b */ /* 0x041fe40003f04000 */
[----:B------:R-:W-:-:S02]  /*0310*/  FSETP.GEU.AND P2, PT, R22, 1.175494350822287508e-38, PT ;  /* 0x008000001600780b */ /* 0x000fc40003f4e000 */
[C---:B---3--:R-:W-:Y:S02]  /*0320*/  FSETP.GT.AND P1, PT, R23.reuse, 8.50705917302346158658e+37, PT ;  /* 0x7e8000001700780b */ /* 0x048fe40003f24000 */
[----:B------:R-:W-:-:S07]  /*0330*/  FSETP.GEU.AND P3, PT, R23, 1.175494350822287508e-38, PT ;  /* 0x008000001700780b */ /* 0x000fce0003f6e000 */
[----:B------:R-:W-:-:S04]  /*0340*/  @P0 FMUL R22, R22, 0.25 ;  /* 0x3e80000016160820 */ /* 0x000fc80000400000 */
[----:B------:R-:W-:Y:S01]  /*0350*/  @!P2 FMUL R22, R22, 16777216 ;  /* 0x4b8000001616a820 */ /* 0x000fe20000400000 */
[----:B------:R-:W-:-:S04]  /*0360*/  @P1 FMUL R23, R23, 0.25 ;  /* 0x3e80000017171820 */ /* 0x000fc80000400000 */
[----:B------:R-:W-:Y:S01]  /*0370*/  @!P3 FMUL R23, R23, 16777216 ;  /* 0x4b8000001717b820 */ /* 0x000fe20000400000 */
[----:B------:R-:W0:Y:S01]  /*0380*/  MUFU.RCP R22, R22 ;  /* 0x0000001600167308 */ /* 0x000e220000001000 */
[----:B-1----:R-:W-:-:S07]  /*0390*/  FSEL R3, R14, 1, P0 ;  /* 0x3f8000000e037808 */ /* 0x002fce0000000000 */
[----:B------:R-:W1:Y:S01]  /*03a0*/  MUFU.RCP R23, R23 ;  /* 0x0000001700177308 */ /* 0x000e620000001000 */
[----:B------:R-:W-:Y:S01]  /*03b0*/  FSEL R14, R14, 1, P1 ;  /* 0x3f8000000e0e7808 */ /* 0x000fe20000800000 */
[----:B------:R-:W-:Y:S01]  /*03c0*/  @!P2 FMUL R3, R3, 16777216 ;  /* 0x4b8000000303a820 */ /* 0x000fe20000400000 */
[----:B--2---:R-:W-:-:S03]  /*03d0*/  FADD R19, R7, -R20 ;  /* 0x8000001407137221 */ /* 0x004fc60000000000 */
[----:B------:R-:W-:Y:S01]  /*03e0*/  @!P3 FMUL R14, R14, 16777216 ;  /* 0x4b8000000e0eb820 */ /* 0x000fe20000400000 */
[----:B0-----:R-:W-:Y:S01]  /*03f0*/  FMUL R12, R22, R3 ;  /* 0x00000003160c7220 */ /* 0x001fe20000400000 */
[--C-:B------:R-:W-:Y:S01]  /*0400*/  FADD R7, R5, -R20.reuse ;  /* 0x8000001405077221 */ /* 0x100fe20000000000 */
[--C-:B------:R-:W-:Y:S01]  /*0410*/  FADD R17, R6, -R20.reuse ;  /* 0x8000001406117221 */ /* 0x100fe20000000000 */
[----:B------:R-:W-:Y:S01]  /*0420*/  FADD R5, R4, -R20 ;  /* 0x8000001404057221 */ /* 0x000fe20000000000 */
[----:B-1----:R-:W-:Y:S01]  /*0430*/  FMUL R3, R23, R14 ;  /* 0x0000000e17037220 */ /* 0x002fe20000400000 */
[C---:B------:R-:W-:Y:S01]  /*0440*/  FMUL R14, R12.reuse, R19 ;  /* 0x000000130c0e7220 */ /* 0x040fe20000400000 */
[C---:B------:R-:W-:Y:S01]  /*0450*/  FMUL R20, R12.reuse, R7 ;  /* 0x000000070c147220 */ /* 0x040fe20000400000 */
[C---:B------:R-:W-:Y:S01]  /*0460*/  FMUL R6, R12.reuse, R17 ;  /* 0x000000110c067220 */ /* 0x040fe20000400000 */
[----:B------:R-:W-:Y:S01]  /*0470*/  FMUL R5, R12, R5 ;  /* 0x000000050c057220 */ /* 0x000fe20000400000 */
[----:B-----5:R-:W-:Y:S01]  /*0480*/  FFMA R7, R16, R14, R15 ;  /* 0x0000000e10077223 */ /* 0x020fe2000000000f */
[--C-:B----4-:R-:W-:Y:S01]  /*0490*/  FADD R8, R8, -R21.reuse ;  /* 0x8000001508087221 */ /* 0x110fe20000000000 */
[--C-:B------:R-:W-:Y:S01]  /*04a0*/  FADD R12, R11, -R21.reuse ;  /* 0x800000150b0c7221 */ /* 0x100fe20000000000 */
[--C-:B------:R-:W-:Y:S01]  /*04b0*/  FADD R4, R9, -R21.reuse ;  /* 0x8000001509047221 */ /* 0x100fe20000000000 */
[----:B------:R-:W-:Y:S01]  /*04c0*/  FADD R10, R10, -R21 ;  /* 0x800000150a0a7221 */ /* 0x000fe20000000000 */
[----:B------:R-:W-:Y:S01]  /*04d0*/  FSETP.GT.AND P6, PT, R7, RZ, PT ;  /* 0x000000ff0700720b */ /* 0x000fe20003fc4000 */
[----:B------:R-:W0:Y:S01]  /*04e0*/  LDC.64 R18, c[0x0][0x210] ;  /* 0x00008400ff127b82 */ /* 0x000e220000000a00 */
[C---:B------:R-:W-:Y:S01]  /*04f0*/  FMUL R12, R3.reuse, R12 ;  /* 0x0000000c030c7220 */ /* 0x040fe20000400000 */
[C---:B------:R-:W-:Y:S01]  /*0500*/  FMUL R10, R3.reuse, R10 ;  /* 0x0000000a030a7220 */ /* 0x040fe20000400000 */
[C---:B------:R-:W-:Y:S01]  /*0510*/  FMUL R14, R3.reuse, R4 ;  /* 0x00000004030e7220 */ /* 0x040fe20000400000 */
[----:B------:R-:W-:Y:S01]  /*0520*/  FMUL R8, R3, R8 ;  /* 0x0000000803087220 */ /* 0x000fe20000400000 */
[C-C-:B------:R-:W-:Y:S01]  /*0530*/  FFMA R4, R16.reuse, R5, R15.reuse ;  /* 0x0000000510047223 */ /* 0x140fe2000000000f */
[C-C-:B------:R-:W-:Y:S01]  /*0540*/  FFMA R5, R16.reuse, R20, R15.reuse ;  /* 0x0000001410057223 */ /* 0x140fe2000000000f */
[----:B------:R-:W-:Y:S01]  /*0550*/  FFMA R6, R16, R6, R15 ;  /* 0x0000000610067223 */ /* 0x000fe2000000000f */
[C-C-:B------:R-:W-:Y:S01]  /*0560*/  FFMA R8, R2.reuse, R8, R13.reuse ;  /* 0x0000000802087223 */ /* 0x140fe2000000000d */
[C-C-:B------:R-:W-:Y:S01]  /*0570*/  FFMA R9, R2.reuse, R14, R13.reuse ;  /* 0x0000000e02097223 */ /* 0x140fe2000000000d */
[C-C-:B------:R-:W-:Y:S01]  /*0580*/  FFMA R11, R2.reuse, R12, R13.reuse ;  /* 0x0000000c020b7223 */ /* 0x140fe2000000000d */
[----:B------:R-:W-:Y:S01]  /*0590*/  FFMA R10, R2, R10, R13 ;  /* 0x0000000a020a7223 */ /* 0x000fe2000000000d */
[----:B------:R-:W-:Y:S01]  /*05a0*/  @!P6 FMUL R7, R7, 0.20000000298023223877 ;  /* 0x3e4ccccd0707e820 */ /* 0x000fe20000400000 */
[----:B------:R-:W-:-:S02]  /*05b0*/  FSETP.GT.AND P0, PT, R6, RZ, PT ;  /* 0x000000ff0600720b */ /* 0x000fc40003f04000 */
[----:B------:R-:W-:Y:S02]  /*05c0*/  FSETP.GT.AND P1, PT, R5, RZ, PT ;  /* 0x000000ff0500720b */ /* 0x000fe40003f24000 */
[----:B------:R-:W-:Y:S02]  /*05d0*/  FSETP.GT.AND P2, PT, R4, RZ, PT ;  /* 0x000000ff0400720b */ /* 0x000fe40003f44000 */
[----:B------:R-:W-:Y:S02]  /*05e0*/  FSETP.GT.AND P3, PT, R11, RZ, PT ;  /* 0x000000ff0b00720b */ /* 0x000fe40003f64000 */
[----:B------:R-:W-:Y:S02]  /*05f0*/  FSETP.GT.AND P4, PT, R10, RZ, PT ;  /* 0x000000ff0a00720b */ /* 0x000fe40003f84000 */
[----:B------:R-:W-:Y:S02]  /*0600*/  FSETP.GT.AND P5, PT, R8, RZ, PT ;  /* 0x000000ff0800720b */ /* 0x000fe40003fa4000 */
[----:B------:R-:W-:Y:S01]  /*0610*/  FSETP.GT.AND P6, PT, R9, RZ, PT ;  /* 0x000000ff0900720b */ /* 0x000fe20003fc4000 */
[----:B0-----:R-:W-:-:S04]  /*0620*/  IMAD.WIDE R18, R0, 0x4, R18 ;  /* 0x0000000400127825 */ /* 0x001fc800078e0212 */
[----:B------:R-:W-:Y:S01]  /*0630*/  @!P0 FMUL R6, R6, 0.20000000298023223877 ;  /* 0x3e4ccccd06068820 */ /* 0x000fe20000400000 */
[----:B------:R-:W-:Y:S01]  /*0640*/  @!P1 FMUL R5, R5, 0.20000000298023223877 ;  /* 0x3e4ccccd05059820 */ /* 0x000fe20000400000 */
[----:B------:R-:W-:Y:S01]  /*0650*/  @!P2 FMUL R4, R4, 0.20000000298023223877 ;  /* 0x3e4ccccd0404a820 */ /* 0x000fe20000400000 */
[----:B------:R-:W-:Y:S01]  /*0660*/  @!P3 FMUL R11, R11, 0.20000000298023223877 ;  /* 0x3e4ccccd0b0bb820 */ /* 0x000fe20000400000 */
[----:B------:R-:W-:Y:S02]  /*0670*/  @!P4 FMUL R10, R10, 0.20000000298023223877 ;  /* 0x3e4ccccd0a0ac820 */ /* 0x000fe40000400000 */
[----:B------:R-:W-:Y:S02]  /*0680*/  @!P5 FMUL R8, R8, 0.20000000298023223877 ;  /* 0x3e4ccccd0808d820 */ /* 0x000fe40000400000 */
[----:B------:R-:W-:Y:S01]  /*0690*/  @!P6 FMUL R9, R9, 0.20000000298023223877 ;  /* 0x3e4ccccd0909e820 */ /* 0x000fe20000400000 */
[----:B------:R-:W-:Y:S04]  /*06a0*/  STG.E.128 desc[UR4][R18.64], R4 ;  /* 0x0000000412007986 */ /* 0x000fe8000c101d04 */
[----:B------:R-:W-:Y:S01]  /*06b0*/  STG.E.128 desc[UR4][R18.64+0x800], R8 ;  /* 0x0008000812007986 */ /* 0x000fe2000c101d04 */
[----:B------:R-:W-:Y:S05]  /*06c0*/  EXIT ;  /* 0x000000000000794d */ /* 0x000fea0003800000 */
.L_x_0:
[----:B------:R-:W-:-:S00]  /*06d0*/  BRA `(.L_x_0) ;  /* 0xfffffffc00fc7947 */ /* 0x000fc0000383ffff */
[----:B------:R-:W-:-:S00]  /*06e0*/  NOP ;  /* 0x0000000000007918 */ /* 0x000fc00000000000 */
        /* <DEDUP_REMOVED lines=9> */
.L_x_1:


//--------------------- .nv.global.init           --------------------------
	.section	.nv.global.init,"aw",@progbits
.nv.global.init:
	.type		_$_str,@object
	.size		_$_str,(_$_str_$_2 - _$_str)
_$_str:
        /*0000*/ 	.byte	0x5f, 0x5f, 0x43, 0x55, 0x44, 0x41, 0x5f, 0x46, 0x54, 0x5a, 0x00
	.type		_$_str_$_2,@object
	.size		_$_str_$_2,(.L_1 - _$_str_$_2)
_$_str_$_2:
        /*000b*/ 	.byte	0x5f, 0x5f, 0x43, 0x55, 0x44, 0x41, 0x5f, 0x50, 0x52, 0x45, 0x43, 0x5f, 0x53, 0x51, 0x52, 0x54
        /*001b*/ 	.byte	0x00
.L_1:


//--------------------- .nv.constant0.triton_poi_fused__native_batch_norm_legit_no_training_leaky_relu_0 --------------------------
	.section	.nv.constant0.triton_poi_fused__native_batch_norm_legit_no_training_leaky_relu_0,"a",@progbits
	.sectionflags	@""
	.align	4
.nv.constant0.triton_poi_fused__native_batch_norm_legit_no_training_leaky_relu_0:
	.zero		580
